//
// Generated by NVIDIA NVVM Compiler
//
// Compiler Build ID: CL-36424714
// Cuda compilation tools, release 13.0, V13.0.88
// Based on NVVM 20.0.0
//

.version 9.0
.target sm_100
.address_size 64

	// .globl	_Z17modify_non_borderPiii

.visible .entry _Z17modify_non_borderPiii(
	.param .u64 .ptr .align 1 _Z17modify_non_borderPiii_param_0,
	.param .u32 _Z17modify_non_borderPiii_param_1,
	.param .u32 _Z17modify_non_borderPiii_param_2
)
{
	.reg .pred 	%p<8>;
	.reg .b32 	%r<21>;
	.reg .b64 	%rd<5>;

	ld.param.u64 	%rd1, [_Z17modify_non_borderPiii_param_0];
	ld.param.u32 	%r4, [_Z17modify_non_borderPiii_param_1];
	ld.param.u32 	%r6, [_Z17modify_non_borderPiii_param_2];
	mov.u32 	%r7, %ctaid.x;
	mov.u32 	%r8, %ntid.x;
	mov.u32 	%r9, %tid.x;
	mad.lo.s32 	%r10, %r7, %r8, %r9;
	mov.u32 	%r11, %ctaid.y;
	mov.u32 	%r12, %ntid.y;
	mov.u32 	%r13, %tid.y;
	mad.lo.s32 	%r14, %r11, %r12, %r13;
	setp.lt.s32 	%p1, %r10, 1;
	add.s32 	%r15, %r4, -1;
	setp.ge.s32 	%p2, %r10, %r15;
	or.pred  	%p3, %p1, %p2;
	setp.eq.s32 	%p4, %r14, 0;
	or.pred  	%p5, %p4, %p3;
	add.s32 	%r16, %r6, -1;
	setp.ge.s32 	%p6, %r14, %r16;
	or.pred  	%p7, %p5, %p6;
	@%p7 bra 	$L__BB0_2;
	cvta.to.global.u64 	%rd2, %rd1;
	mad.lo.s32 	%r17, %r6, %r10, %r14;
	mul.wide.s32 	%rd3, %r17, 4;
	add.s64 	%rd4, %rd2, %rd3;
	ld.global.u32 	%r18, [%rd4];
	not.b32 	%r19, %r18;
	and.b32  	%r20, %r19, 7;
	st.global.u32 	[%rd4], %r20;
$L__BB0_2:
	ret;

}


// ===== COMPILED SASS (sm_100) =====

	.target	sm_100

	.elftype	@"ET_EXEC"


//--------------------- .note.nv.tkinfo           --------------------------
	.section	.note.nv.tkinfo,"",@"SHT_NOTE"
	.sectionflags	@"SHF_NOTE_NV_TKINFO"
	.tkinfo
        /*0018*/ 	.word	0x00000002
        /*0030*/ 	.string	""
        /*0030*/ 	.string	"ptxas"
        /*0030*/ 	.string	"Cuda compilation tools, release 13.0, V13.0.88"
        /*0030*/ 	.string	"Build cuda_13.0.r13.0/compiler.36424714_0"
        /*0030*/ 	.string	"-arch sm_100 -m 64 "



//--------------------- .note.nv.cuinfo           --------------------------
	.section	.note.nv.cuinfo,"",@"SHT_NOTE"
	.sectionflags	@"SHF_NOTE_NV_CUINFO"
        /*0018*/ 	.short	0x0002
        /*001a*/ 	.short	0x0064
        /*001c*/ 	.short	0x0082
	.zero		2


//--------------------- .nv.info                  --------------------------
	.section	.nv.info,"",@"SHT_CUDA_INFO"
	.align	4


	//----- nvinfo : EIATTR_REGCOUNT
	.align		4
        /*0000*/ 	.byte	0x04, 0x2f
        /*0002*/ 	.short	(.L_1 - .L_0)
	.align		4
.L_0:
        /*0004*/ 	.word	index@(_Z17modify_non_borderPiii)
        /*0008*/ 	.word	0x00000008


	//----- nvinfo : EIATTR_FRAME_SIZE
	.align		4
.L_1:
        /*000c*/ 	.byte	0x04, 0x11
        /*000e*/ 	.short	(.L_3 - .L_2)
	.align		4
.L_2:
        /*0010*/ 	.word	index@(_Z17modify_non_borderPiii)
        /*0014*/ 	.word	0x00000000


	//----- nvinfo : EIATTR_MIN_STACK_SIZE
	.align		4
.L_3:
        /*0018*/ 	.byte	0x04, 0x12
        /*001a*/ 	.short	(.L_5 - .L_4)
	.align		4
.L_4:
        /*001c*/ 	.word	index@(_Z17modify_non_borderPiii)
        /*0020*/ 	.word	0x00000000
.L_5:


//--------------------- .nv.compat                --------------------------
	.section	.nv.compat,"",@"SHT_CUDA_COMPAT_INFO"
	.align	4
        /*0000*/ 	.byte	0x02, 0x09, 0x00, 0x00, 0x02, 0x02, 0x01, 0x00, 0x02, 0x05, 0x05, 0x00, 0x03, 0x07, 0x01, 0x01
        /*0010*/ 	.byte	0x02, 0x03, 0x00, 0x00, 0x02, 0x06, 0x01, 0x00, 0x04, 0x0b, 0x08, 0x00, 0x09, 0x00, 0x00, 0x00
        /*0020*/ 	.byte	0x00, 0x00, 0x00, 0x00


//--------------------- .nv.info._Z17modify_non_borderPiii --------------------------
	.section	.nv.info._Z17modify_non_borderPiii,"",@"SHT_CUDA_INFO"
	.sectionflags	@""
	.align	4


	//----- nvinfo : EIATTR_CUDA_API_VERSION
	.align		4
        /*0000*/ 	.byte	0x04, 0x37
        /*0002*/ 	.short	(.L_7 - .L_6)
.L_6:
        /*0004*/ 	.word	0x00000082


	//----- nvinfo : EIATTR_KPARAM_INFO
	.align		4
.L_7:
        /*0008*/ 	.byte	0x04, 0x17
        /*000a*/ 	.short	(.L_9 - .L_8)
.L_8:
        /*000c*/ 	.word	0x00000000
        /*0010*/ 	.short	0x0002
        /*0012*/ 	.short	0x000c
        /*0014*/ 	.byte	0x00, 0xf0, 0x11, 0x00


	//----- nvinfo : EIATTR_KPARAM_INFO
	.align		4
.L_9:
        /*0018*/ 	.byte	0x04, 0x17
        /*001a*/ 	.short	(.L_11 - .L_10)
.L_10:
        /*001c*/ 	.word	0x00000000
        /*0020*/ 	.short	0x0001
        /*0022*/ 	.short	0x0008
        /*0024*/ 	.byte	0x00, 0xf0, 0x11, 0x00


	//----- nvinfo : EIATTR_KPARAM_INFO
	.align		4
.L_11:
        /*0028*/ 	.byte	0x04, 0x17
        /*002a*/ 	.short	(.L_13 - .L_12)
.L_12:
        /*002c*/ 	.word	0x00000000
        /*0030*/ 	.short	0x0000
        /*0032*/ 	.short	0x0000
        /*0034*/ 	.byte	0x00, 0xf5, 0x21, 0x00


	//----- nvinfo : EIATTR_SPARSE_MMA_MASK
	.align		4
.L_13:
        /*0038*/ 	.byte	0x03, 0x50
        /*003a*/ 	.short	0x0000


	//----- nvinfo : EIATTR_MAXREG_COUNT
	.align		4
        /*003c*/ 	.byte	0x03, 0x1b
        /*003e*/ 	.short	0x00ff


	//----- nvinfo : EIATTR_MERCURY_ISA_VERSION
	.align		4
        /*0040*/ 	.byte	0x03, 0x5f
        /*0042*/ 	.short	0x0101


	//----- nvinfo : EIATTR_VRC_CTA_INIT_COUNT
	.align		4
        /*0044*/ 	.byte	0x02, 0x4a
	.zero		1
	.zero		1


	//----- nvinfo : EIATTR_EXIT_INSTR_OFFSETS
	.align		4
        /*0048*/ 	.byte	0x04, 0x1c
        /*004a*/ 	.short	(.L_15 - .L_14)


	//   ....[0]....
.L_14:
        /*004c*/ 	.word	0x00000100


	//   ....[1]....
        /*0050*/ 	.word	0x00000180


	//----- nvinfo : EIATTR_CBANK_PARAM_SIZE
	.align		4
.L_15:
        /*0054*/ 	.byte	0x03, 0x19
        /*0056*/ 	.short	0x0010


	//----- nvinfo : EIATTR_PARAM_CBANK
	.align		4
        /*0058*/ 	.byte	0x04, 0x0a
        /*005a*/ 	.short	(.L_17 - .L_16)
	.align		4
.L_16:
        /*005c*/ 	.word	index@(.nv.constant0._Z17modify_non_borderPiii)
        /*0060*/ 	.short	0x0380
        /*0062*/ 	.short	0x0010


	//----- nvinfo : EIATTR_SW_WAR
	.align		4
.L_17:
        /*0064*/ 	.byte	0x04, 0x36
        /*0066*/ 	.short	(.L_19 - .L_18)
.L_18:
        /*0068*/ 	.word	0x00000008
.L_19:


//--------------------- .nv.callgraph             --------------------------
	.section	.nv.callgraph,"",@"SHT_CUDA_CALLGRAPH"
	.align	4
	.sectionentsize	8
	.align		4
        /*0000*/ 	.word	0x00000000
	.align		4
        /*0004*/ 	.word	0xffffffff
	.align		4
        /*0008*/ 	.word	0x00000000
	.align		4
        /*000c*/ 	.word	0xfffffffe
	.align		4
        /*0010*/ 	.word	0x00000000
	.align		4
        /*0014*/ 	.word	0xfffffffd
	.align		4
        /*0018*/ 	.word	0x00000000
	.align		4
        /*001c*/ 	.word	0xfffffffc


//--------------------- .text._Z17modify_non_borderPiii --------------------------
	.section	.text._Z17modify_non_borderPiii,"ax",@progbits
	.align	128
        .global         _Z17modify_non_borderPiii
        .type           _Z17modify_non_borderPiii,@function
        .size           _Z17modify_non_borderPiii,(.L_x_1 - _Z17modify_non_borderPiii)
        .other          _Z17modify_non_borderPiii,@"STO_CUDA_ENTRY STV_DEFAULT"
_Z17modify_non_borderPiii:
.text._Z17modify_non_borderPiii:
[----:B------:R-:W-:Y:S01]  /*0000*/  LDC R1, c[0x0][0x37c] ;  /* 0x0000df00ff017b82 */ /* 0x000fe20000000800 */
[----:B------:R-:W0:Y:S07]  /*0010*/  S2R R3, SR_TID.X ;  /* 0x0000000000037919 */ /* 0x000e2e0000002100 */
[----:B------:R-:W0:Y:S01]  /*0020*/  S2UR UR6, SR_CTAID.X ;  /* 0x00000000000679c3 */ /* 0x000e220000002500 */
[----:B------:R-:W1:Y:S01]  /*0030*/  LDCU.64 UR4, c[0x0][0x388] ;  /* 0x00007100ff0477ac */ /* 0x000e620008000a00 */
[----:B------:R-:W2:Y:S06]  /*0040*/  S2R R2, SR_TID.Y ;  /* 0x0000000000027919 */ /* 0x000eac0000002200 */
[----:B------:R-:W0:Y:S08]  /*0050*/  LDC R0, c[0x0][0x360] ;  /* 0x0000d800ff007b82 */ /* 0x000e300000000800 */
[----:B------:R-:W2:Y:S01]  /*0060*/  S2UR UR7, SR_CTAID.Y ;  /* 0x00000000000779c3 */ /* 0x000ea20000002600 */
[----:B-1----:R-:W-:-:S07]  /*0070*/  UIADD3 UR4, UPT, UPT, UR4, -0x1, URZ ;  /* 0xffffffff04047890 */ /* 0x002fce000fffe0ff */
[----:B------:R-:W2:Y:S01]  /*0080*/  LDC R5, c[0x0][0x364] ;  /* 0x0000d900ff057b82 */ /* 0x000ea20000000800 */
[----:B0-----:R-:W-:-:S05]  /*0090*/  IMAD R0, R0, UR6, R3 ;  /* 0x0000000600007c24 */ /* 0x001fca000f8e0203 */
[----:B------:R-:W-:Y:S01]  /*00a0*/  ISETP.GE.AND P0, PT, R0, UR4, PT ;  /* 0x0000000400007c0c */ /* 0x000fe2000bf06270 */
[----:B------:R-:W-:-:S03]  /*00b0*/  UIADD3 UR4, UPT, UPT, UR5, -0x1, URZ ;  /* 0xffffffff05047890 */ /* 0x000fc6000fffe0ff */
[----:B------:R-:W-:Y:S01]  /*00c0*/  ISETP.LT.OR P0, PT, R0, 0x1, P0 ;  /* 0x000000010000780c */ /* 0x000fe20000701670 */
[----:B--2---:R-:W-:-:S05]  /*00d0*/  IMAD R5, R5, UR7, R2 ;  /* 0x0000000705057c24 */ /* 0x004fca000f8e0202 */
[----:B------:R-:W-:-:S04]  /*00e0*/  ISETP.EQ.OR P0, PT, R5, RZ, P0 ;  /* 0x000000ff0500720c */ /* 0x000fc80000702670 */
[----:B------:R-:W-:-:S13]  /*00f0*/  ISETP.GE.OR P0, PT, R5, UR4, P0 ;  /* 0x0000000405007c0c */ /* 0x000fda0008706670 */
[----:B------:R-:W-:Y:S05]  /*0100*/  @P0 EXIT ;  /* 0x000000000000094d */ /* 0x000fea0003800000 */
[----:B------:R-:W0:Y:S01]  /*0110*/  LDC.64 R2, c[0x0][0x380] ;  /* 0x0000e000ff027b82 */ /* 0x000e220000000a00 */
[----:B------:R-:W1:Y:S01]  /*0120*/  LDCU.64 UR6, c[0x0][0x358] ;  /* 0x00006b00ff0677ac */ /* 0x000e620008000a00 */
[----:B------:R-:W-:-:S04]  /*0130*/  IMAD R5, R0, UR5, R5 ;  /* 0x0000000500057c24 */ /* 0x000fc8000f8e0205 */
[----:B0-----:R-:W-:-:S05]  /*0140*/  IMAD.WIDE R2, R5, 0x4, R2 ;  /* 0x0000000405027825 */ /* 0x001fca00078e0202 */
[----:B-1----:R-:W2:Y:S02]  /*0150*/  LDG.E R0, desc[UR6][R2.64] ;  /* 0x0000000602007981 */ /* 0x002ea4000c1e1900 */
[----:B--2---:R-:W-:-:S05]  /*0160*/  LOP3.LUT R5, R0, 0x7, RZ, 0xc, !PT ;  /* 0x0000000700057812 */ /* 0x004fca00078e0cff */
[----:B------:R-:W-:Y:S01]  /*0170*/  STG.E desc[UR6][R2.64], R5 ;  /* 0x0000000502007986 */ /* 0x000fe2000c101906 */
[----:B------:R-:W-:Y:S05]  /*0180*/  EXIT ;  /* 0x000000000000794d */ /* 0x000fea0003800000 */
.L_x_0:
[----:B------:R-:W-:-:S00]  /*0190*/  BRA `(.L_x_0) ;  /* 0xfffffffc00fc7947 */ /* 0x000fc0000383ffff */
[----:B------:R-:W-:-:S00]  /*01a0*/  NOP ;  /* 0x0000000000007918 */ /* 0x000fc00000000000 */
        /* <DEDUP_REMOVED lines=13> */
.L_x_1:


//--------------------- .nv.shared.reserved.0     --------------------------
	.section	.nv.shared.reserved.0,"aw",@nobits
	.weak		__nv_reservedSMEM_offset_0_alias
	.size		__nv_reservedSMEM_offset_0_alias, 0, 64
	.other		__nv_reservedSMEM_offset_0_alias,@"STO_CUDA_RESERVED_SHARED STV_DEFAULT"
__nv_reservedSMEM_offset_0_alias:
	.zero		0
	.zero		64


//--------------------- .nv.constant0._Z17modify_non_borderPiii --------------------------
	.section	.nv.constant0._Z17modify_non_borderPiii,"a",@progbits
	.sectionflags	@""
	.align	4
.nv.constant0._Z17modify_non_borderPiii:
	.zero		912


//--------------------- SYMBOLS --------------------------

	.type		.nv.reservedSmem.offset0,@object
	.size		.nv.reservedSmem.offset0,0x4
